	.headerflags	@"EF_CUDA_TEXMODE_UNIFIED EF_CUDA_64BIT_ADDRESS EF_CUDA_ACCELERATORS EF_CUDA_SM90 EF_CUDA_VIRTUAL_SM(EF_CUDA_SM90)"
	.elftype	@"ET_EXEC"


//--------------------- .nv.info                  --------------------------
	.section	.nv.info,"",@"SHT_CUDA_INFO"
	.align	4


	//----- nvinfo : EIATTR_REGCOUNT
	.align		4
        /*0000*/ 	.byte	0x04, 0x2f
        /*0002*/ 	.short	(.L_1 - .L_0)
	.align		4
.L_0:
        /*0004*/ 	.word	index@(triton_poi_fused_cat_7)
        /*0008*/ 	.word	0x00000010


	//----- nvinfo : EIATTR_MIN_STACK_SIZE
	.align		4
.L_1:
        /*000c*/ 	.byte	0x04, 0x12
        /*000e*/ 	.short	(.L_3 - .L_2)
	.align		4
.L_2:
        /*0010*/ 	.word	index@(triton_poi_fused_cat_7)
        /*0014*/ 	.word	0x00000000


	//----- nvinfo : EIATTR_FRAME_SIZE
	.align		4
.L_3:
        /*0018*/ 	.byte	0x04, 0x11
        /*001a*/ 	.short	(.L_5 - .L_4)
	.align		4
.L_4:
        /*001c*/ 	.word	index@(triton_poi_fused_cat_7)
        /*0020*/ 	.word	0x00000000


	//----- nvinfo : EIATTR_MIN_STACK_SIZE
	.align		4
.L_5:
        /*0024*/ 	.byte	0x04, 0x12
        /*0026*/ 	.short	(.L_7 - .L_6)
	.align		4
.L_6:
        /*0028*/ 	.word	index@(triton_poi_fused_cat_7)
        /*002c*/ 	.word	0x00000000
.L_7:


//--------------------- .nv.info.triton_poi_fused_cat_7 --------------------------
	.section	.nv.info.triton_poi_fused_cat_7,"",@"SHT_CUDA_INFO"
	.sectionflags	@""
	.align	4


	//----- nvinfo : EIATTR_CUDA_API_VERSION
	.align		4
        /*0000*/ 	.byte	0x04, 0x37
        /*0002*/ 	.short	(.L_9 - .L_8)
.L_8:
        /*0004*/ 	.word	0x0000007c


	//----- nvinfo : EIATTR_KPARAM_INFO
	.align		4
.L_9:
        /*0008*/ 	.byte	0x04, 0x17
        /*000a*/ 	.short	(.L_11 - .L_10)
.L_10:
        /*000c*/ 	.word	0x00000000
        /*0010*/ 	.short	0x0003
        /*0012*/ 	.short	0x0018
        /*0014*/ 	.byte	0x00, 0xf0, 0x11, 0x00


	//----- nvinfo : EIATTR_KPARAM_INFO
	.align		4
.L_11:
        /*0018*/ 	.byte	0x04, 0x17
        /*001a*/ 	.short	(.L_13 - .L_12)
.L_12:
        /*001c*/ 	.word	0x00000000
        /*0020*/ 	.short	0x0002
        /*0022*/ 	.short	0x0010
        /*0024*/ 	.byte	0x00, 0xf4, 0x21, 0x00


	//----- nvinfo : EIATTR_KPARAM_INFO
	.align		4
.L_13:
        /*0028*/ 	.byte	0x04, 0x17
        /*002a*/ 	.short	(.L_15 - .L_14)
.L_14:
        /*002c*/ 	.word	0x00000000
        /*0030*/ 	.short	0x0001
        /*0032*/ 	.short	0x0008
        /*0034*/ 	.byte	0x00, 0xf4, 0x21, 0x00


	//----- nvinfo : EIATTR_KPARAM_INFO
	.align		4
.L_15:
        /*0038*/ 	.byte	0x04, 0x17
        /*003a*/ 	.short	(.L_17 - .L_16)
.L_16:
        /*003c*/ 	.word	0x00000000
        /*0040*/ 	.short	0x0000
        /*0042*/ 	.short	0x0000
        /*0044*/ 	.byte	0x00, 0xf4, 0x21, 0x00


	//----- nvinfo : EIATTR_SPARSE_MMA_MASK
	.align		4
.L_17:
        /*0048*/ 	.byte	0x03, 0x50
        /*004a*/ 	.short	0x0000


	//----- nvinfo : EIATTR_MAXREG_COUNT
	.align		4
        /*004c*/ 	.byte	0x03, 0x1b
        /*004e*/ 	.short	0x00ff


	//----- nvinfo : EIATTR_EXIT_INSTR_OFFSETS
	.align		4
        /*0050*/ 	.byte	0x04, 0x1c
        /*0052*/ 	.short	(.L_19 - .L_18)


	//   ....[0]....
.L_18:
        /*0054*/ 	.word	0x00000370


	//----- nvinfo : EIATTR_REQNTID
	.align		4
.L_19:
        /*0058*/ 	.byte	0x04, 0x10
        /*005a*/ 	.short	(.L_21 - .L_20)
.L_20:
        /*005c*/ 	.word	0x00000080
        /*0060*/ 	.word	0x00000001
        /*0064*/ 	.word	0x00000001


	//----- nvinfo : EIATTR_CBANK_PARAM_SIZE
	.align		4
.L_21:
        /*0068*/ 	.byte	0x03, 0x19
        /*006a*/ 	.short	0x001c


	//----- nvinfo : EIATTR_PARAM_CBANK
	.align		4
        /*006c*/ 	.byte	0x04, 0x0a
        /*006e*/ 	.short	(.L_23 - .L_22)
	.align		4
.L_22:
        /*0070*/ 	.word	index@(.nv.constant0.triton_poi_fused_cat_7)
        /*0074*/ 	.short	0x0210
        /*0076*/ 	.short	0x001c


	//----- nvinfo : EIATTR_SW_WAR
	.align		4
.L_23:
        /*0078*/ 	.byte	0x04, 0x36
        /*007a*/ 	.short	(.L_25 - .L_24)
.L_24:
        /*007c*/ 	.word	0x00000008
.L_25:


//--------------------- .nv.callgraph             --------------------------
	.section	.nv.callgraph,"",@"SHT_CUDA_CALLGRAPH"
	.align	4
	.sectionentsize	8
	.align		4
        /*0000*/ 	.word	0x00000000
	.align		4
        /*0004*/ 	.word	0xffffffff
	.align		4
        /*0008*/ 	.word	0x00000000
	.align		4
        /*000c*/ 	.word	0xfffffffe
	.align		4
        /*0010*/ 	.word	0x00000000
	.align		4
        /*0014*/ 	.word	0xfffffffd
	.align		4
        /*0018*/ 	.word	0x00000000
	.align		4
        /*001c*/ 	.word	0xfffffffc


//--------------------- .text.triton_poi_fused_cat_7 --------------------------
	.section	.text.triton_poi_fused_cat_7,"ax",@progbits
	.align	128
        .global         triton_poi_fused_cat_7
        .type           triton_poi_fused_cat_7,@function
        .size           triton_poi_fused_cat_7,(.L_x_1 - triton_poi_fused_cat_7)
        .other          triton_poi_fused_cat_7,@"STO_CUDA_ENTRY STV_DEFAULT"
triton_poi_fused_cat_7:
.text.triton_poi_fused_cat_7:
[----:B------:R-:W-:Y:S01]  /*0000*/  LDC R1, c[0x0][0x28] ;  /* 0x00000a00ff017b82 */ /* 0x000fe20000000800 */
[----:B------:R-:W1:Y:S01]  /*0010*/  S2R R0, SR_TID.X ;  /* 0x0000000000007919 */ /* 0x000e620000002100 */
[----:B------:R-:W-:Y:S01]  /*0020*/  ULDC.64 UR4, c[0x0][0x218] ;  /* 0x0000860000047ab9 */ /* 0x000fe20000000a00 */
[----:B------:R-:W2:Y:S01]  /*0030*/  S2R R3, SR_CTAID.X ;  /* 0x0000000000037919 */ /* 0x000ea20000002500 */
[----:B-1----:R-:W-:-:S05]  /*0040*/  IMAD.SHL.U32 R0, R0, 0x2, RZ ;  /* 0x0000000200007824 */ /* 0x002fca00078e00ff */
[----:B------:R-:W-:-:S05]  /*0050*/  LOP3.LUT R0, R0, 0xfe, RZ, 0xc0, !PT ;  /* 0x000000fe00007812 */ /* 0x000fca00078ec0ff */
[----:B--2---:R-:W-:-:S05]  /*0060*/  IMAD R0, R3, 0x100, R0 ;  /* 0x0000010003007824 */ /* 0x004fca00078e0200 */
[----:B------:R-:W-:-:S04]  /*0070*/  SHF.R.S32.HI R3, RZ, 0x1f, R0 ;  /* 0x0000001fff037819 */ /* 0x000fc80000011400 */
[CC--:B------:R-:W-:Y:S02]  /*0080*/  LEA.HI R4, R3.reuse, R0.reuse, RZ, 0x4 ;  /* 0x0000000003047211 */ /* 0x0c0fe400078f20ff */
[----:B------:R-:W-:Y:S02]  /*0090*/  LEA.HI R8, R3, R0, RZ, 0xe ;  /* 0x0000000003087211 */ /* 0x000fe400078f70ff */
[--C-:B------:R-:W-:Y:S02]  /*00a0*/  SHF.R.S32.HI R5, RZ, 0x4, R4.reuse ;  /* 0x00000004ff057819 */ /* 0x100fe40000011404 */
[----:B------:R-:W-:Y:S02]  /*00b0*/  SHF.R.S32.HI R2, RZ, 0x1f, R4 ;  /* 0x0000001fff027819 */ /* 0x000fe40000011404 */
[----:B------:R-:W-:Y:S02]  /*00c0*/  SHF.R.S32.HI R9, RZ, 0xe, R8 ;  /* 0x0000000eff097819 */ /* 0x000fe40000011408 */
[----:B------:R-:W-:-:S02]  /*00d0*/  LEA.HI R6, R2, R5, RZ, 0xa ;  /* 0x0000000502067211 */ /* 0x000fc400078f50ff */
[----:B------:R-:W1:Y:S01]  /*00e0*/  LDC.64 R2, c[0x0][0x210] ;  /* 0x00008400ff027b82 */ /* 0x000e620000000a00 */
[----:B------:R-:W-:Y:S01]  /*00f0*/  LOP3.LUT R7, R4, 0xfffffff0, RZ, 0xc0, !PT ;  /* 0xfffffff004077812 */ /* 0x000fe200078ec0ff */
[----:B------:R-:W-:Y:S01]  /*0100*/  IMAD.SHL.U32 R4, R9, 0x2000, RZ ;  /* 0x0000200009047824 */ /* 0x000fe200078e00ff */
[----:B------:R-:W-:-:S03]  /*0110*/  LOP3.LUT R6, R6, 0xfffffc00, RZ, 0xc0, !PT ;  /* 0xfffffc0006067812 */ /* 0x000fc600078ec0ff */
[----:B------:R-:W-:Y:S02]  /*0120*/  IMAD.IADD R7, R0, 0x1, -R7 ;  /* 0x0000000100077824 */ /* 0x000fe400078e0a07 */
[----:B------:R-:W-:Y:S01]  /*0130*/  IMAD.IADD R6, R5, 0x1, -R6 ;  /* 0x0000000105067824 */ /* 0x000fe200078e0a06 */
[----:B------:R-:W-:-:S03]  /*0140*/  LOP3.LUT R5, R8, 0xffffc000, RZ, 0xc0, !PT ;  /* 0xffffc00008057812 */ /* 0x000fc600078ec0ff */
[----:B------:R-:W-:Y:S01]  /*0150*/  IMAD.SHL.U32 R8, R6, 0x10, RZ ;  /* 0x0000001006087824 */ /* 0x000fe200078e00ff */
[----:B------:R-:W-:Y:S02]  /*0160*/  IADD3 R9, R4, R0, -R5 ;  /* 0x0000000004097210 */ /* 0x000fe40007ffe805 */
[--C-:B------:R-:W-:Y:S02]  /*0170*/  SHF.R.S32.HI R5, RZ, 0x1f, R4.reuse ;  /* 0x0000001fff057819 */ /* 0x100fe40000011404 */
[----:B------:R-:W-:Y:S02]  /*0180*/  IADD3 R10, P2, P3, R8, R7, R4 ;  /* 0x00000007080a7210 */ /* 0x000fe40007b5e004 */
[----:B------:R-:W-:Y:S02]  /*0190*/  SHF.R.S32.HI R7, RZ, 0x1f, R7 ;  /* 0x0000001fff077819 */ /* 0x000fe40000011407 */
[----:B------:R-:W-:Y:S02]  /*01a0*/  SHF.R.S32.HI R8, RZ, 0x1f, R8 ;  /* 0x0000001fff087819 */ /* 0x000fe40000011408 */
[C---:B------:R-:W-:Y:S01]  /*01b0*/  ISETP.GT.AND P1, PT, R6.reuse, 0x1ff, PT ;  /* 0x000001ff0600780c */ /* 0x040fe20003f24270 */
[----:B-1----:R-:W-:Y:S01]  /*01c0*/  IMAD.WIDE R2, R9, 0x4, R2 ;  /* 0x0000000409027825 */ /* 0x002fe200078e0202 */
[----:B------:R-:W-:-:S02]  /*01d0*/  ISETP.GE.AND P0, PT, R6, 0x200, PT ;  /* 0x000002000600780c */ /* 0x000fc40003f06270 */
[----:B------:R-:W-:Y:S02]  /*01e0*/  IADD3.X R5, R8, R7, R5, P2, P3 ;  /* 0x0000000708057210 */ /* 0x000fe400017e6405 */
[----:B------:R-:W-:Y:S02]  /*01f0*/  CS2R R8, SRZ ;  /* 0x0000000000087805 */ /* 0x000fe4000001ff00 */
[C---:B------:R-:W-:Y:S01]  /*0200*/  LEA R4, P2, R10.reuse, UR4, 0x2 ;  /* 0x000000040a047c11 */ /* 0x040fe2000f8410ff */
[----:B------:R-:W1:Y:S03]  /*0210*/  LDC.64 R6, c[0x0][0x220] ;  /* 0x00008800ff067b82 */ /* 0x000e660000000a00 */
[----:B------:R-:W-:Y:S02]  /*0220*/  LEA.HI.X R5, R10, UR5, R5, 0x2, P2 ;  /* 0x000000050a057c11 */ /* 0x000fe400090f1405 */
[----:B------:R-:W-:Y:S01]  /*0230*/  CS2R R10, SRZ ;  /* 0x00000000000a7805 */ /* 0x000fe2000001ff00 */
[----:B------:R-:W-:-:S02]  /*0240*/  ULDC.64 UR4, c[0x0][0x208] ;  /* 0x0000820000047ab9 */ /* 0x000fc40000000a00 */
[----:B------:R1:W2:Y:S04]  /*0250*/  @!P0 LDG.E.64 R8, desc[UR4][R2.64] ;  /* 0x0000000402088981 */ /* 0x0002a8000c1e1b00 */
[----:B------:R-:W3:Y:S01]  /*0260*/  @P1 LDG.E.64 R10, desc[UR4][R4.64+-0x8000] ;  /* 0xff800004040a1981 */ /* 0x000ee2000c1e1b00 */
[----:B-1----:R-:W-:Y:S01]  /*0270*/  IMAD.WIDE R2, R0, 0x4, R6 ;  /* 0x0000000400027825 */ /* 0x002fe200078e0206 */
[----:B--2---:R-:W-:Y:S02]  /*0280*/  SEL R8, R8, RZ, !P0 ;  /* 0x000000ff08087207 */ /* 0x004fe40004000000 */
[----:B------:R-:W-:Y:S02]  /*0290*/  SEL R9, R9, RZ, !P0 ;  /* 0x000000ff09097207 */ /* 0x000fe40004000000 */
[----:B---3--:R-:W-:-:S02]  /*02a0*/  SEL R13, R10, RZ, P1 ;  /* 0x000000ff0a0d7207 */ /* 0x008fc40000800000 */
[----:B------:R-:W-:Y:S02]  /*02b0*/  SEL R10, R11, RZ, P1 ;  /* 0x000000ff0b0a7207 */ /* 0x000fe40000800000 */
[----:B------:R-:W-:Y:S02]  /*02c0*/  FSETP.GT.AND P1, PT, R8, RZ, PT ;  /* 0x000000ff0800720b */ /* 0x000fe40003f24000 */
[----:B------:R-:W-:Y:S02]  /*02d0*/  FSETP.GT.AND P2, PT, R9, RZ, PT ;  /* 0x000000ff0900720b */ /* 0x000fe40003f44000 */
[----:B------:R-:W-:Y:S02]  /*02e0*/  FSETP.GT.AND P3, PT, R13, RZ, PT ;  /* 0x000000ff0d00720b */ /* 0x000fe40003f64000 */
[----:B------:R-:W-:-:S07]  /*02f0*/  FSETP.GT.AND P4, PT, R10, RZ, PT ;  /* 0x000000ff0a00720b */ /* 0x000fce0003f84000 */
[----:B------:R-:W-:Y:S02]  /*0300*/  @!P1 FMUL R8, R8, 0.20000000298023223877 ;  /* 0x3e4ccccd08089820 */ /* 0x000fe40000400000 */
[----:B------:R-:W-:Y:S02]  /*0310*/  @!P2 FMUL R9, R9, 0.20000000298023223877 ;  /* 0x3e4ccccd0909a820 */ /* 0x000fe40000400000 */
[----:B------:R-:W-:Y:S02]  /*0320*/  @!P3 FMUL R13, R13, 0.20000000298023223877 ;  /* 0x3e4ccccd0d0db820 */ /* 0x000fe40000400000 */
[----:B------:R-:W-:-:S03]  /*0330*/  @!P4 FMUL R10, R10, 0.20000000298023223877 ;  /* 0x3e4ccccd0a0ac820 */ /* 0x000fc60000400000 */
[----:B------:R-:W-:Y:S02]  /*0340*/  FSEL R8, R8, R13, !P0 ;  /* 0x0000000d08087208 */ /* 0x000fe40004000000 */
[----:B------:R-:W-:-:S05]  /*0350*/  FSEL R9, R9, R10, !P0 ;  /* 0x0000000a09097208 */ /* 0x000fca0004000000 */
[----:B------:R-:W-:Y:S01]  /*0360*/  STG.E.64 desc[UR4][R2.64], R8 ;  /* 0x0000000802007986 */ /* 0x000fe2000c101b04 */
[----:B------:R-:W-:Y:S05]  /*0370*/  EXIT ;  /* 0x000000000000794d */ /* 0x000fea0003800000 */
.L_x_0:
[----:B------:R-:W-:-:S00]  /*0380*/  BRA `(.L_x_0) ;  /* 0xfffffffc00fc7947 */ /* 0x000fc0000383ffff */
[----:B------:R-:W-:-:S00]  /*0390*/  NOP ;  /* 0x0000000000007918 */ /* 0x000fc00000000000 */
        /* <DEDUP_REMOVED lines=14> */
.L_x_1:


//--------------------- .nv.constant0.triton_poi_fused_cat_7 --------------------------
	.section	.nv.constant0.triton_poi_fused_cat_7,"a",@progbits
	.sectionflags	@""
	.align	4
.nv.constant0.triton_poi_fused_cat_7:
	.zero		556
